//
// Generated by NVIDIA NVVM Compiler
//
// Compiler Build ID: CL-36424714
// Cuda compilation tools, release 13.0, V13.0.88
// Based on NVVM 20.0.0
//

.version 9.0
.target sm_100
.address_size 64

	// .globl	_Z21gameOfLifeInnerKernelPKiPii

.visible .entry _Z21gameOfLifeInnerKernelPKiPii(
	.param .u64 .ptr .align 1 _Z21gameOfLifeInnerKernelPKiPii_param_0,
	.param .u64 .ptr .align 1 _Z21gameOfLifeInnerKernelPKiPii_param_1,
	.param .u32 _Z21gameOfLifeInnerKernelPKiPii_param_2
)
{
	.reg .pred 	%p<5>;
	.reg .b32 	%r<37>;
	.reg .b64 	%rd<12>;

	ld.param.u64 	%rd1, [_Z21gameOfLifeInnerKernelPKiPii_param_0];
	ld.param.u64 	%rd2, [_Z21gameOfLifeInnerKernelPKiPii_param_1];
	ld.param.u32 	%r5, [_Z21gameOfLifeInnerKernelPKiPii_param_2];
	mov.u32 	%r6, %ctaid.y;
	mov.u32 	%r7, %ntid.y;
	mov.u32 	%r8, %tid.y;
	mad.lo.s32 	%r1, %r6, %r7, %r8;
	add.s32 	%r2, %r1, 1;
	mov.u32 	%r9, %ctaid.x;
	mov.u32 	%r10, %ntid.x;
	mov.u32 	%r11, %tid.x;
	mad.lo.s32 	%r3, %r9, %r10, %r11;
	add.s32 	%r4, %r3, 1;
	add.s32 	%r12, %r5, -1;
	max.s32 	%r13, %r2, %r4;
	setp.ge.s32 	%p1, %r13, %r12;
	@%p1 bra 	$L__BB0_2;
	cvta.to.global.u64 	%rd3, %rd2;
	cvta.to.global.u64 	%rd4, %rd1;
	mad.lo.s32 	%r14, %r5, %r2, %r4;
	mad.lo.s32 	%r15, %r5, %r1, %r3;
	mul.wide.s32 	%rd5, %r15, 4;
	add.s64 	%rd6, %rd4, %rd5;
	ld.global.u32 	%r16, [%rd6];
	ld.global.u32 	%r17, [%rd6+4];
	add.s32 	%r18, %r17, %r16;
	ld.global.u32 	%r19, [%rd6+8];
	add.s32 	%r20, %r18, %r19;
	mul.wide.s32 	%rd7, %r5, 4;
	add.s64 	%rd8, %rd6, %rd7;
	ld.global.u32 	%r21, [%rd8];
	add.s32 	%r22, %r20, %r21;
	ld.global.u32 	%r23, [%rd8+8];
	add.s32 	%r24, %r22, %r23;
	add.s64 	%rd9, %rd8, %rd7;
	ld.global.u32 	%r25, [%rd9];
	add.s32 	%r26, %r24, %r25;
	ld.global.u32 	%r27, [%rd9+4];
	add.s32 	%r28, %r26, %r27;
	ld.global.u32 	%r29, [%rd9+8];
	add.s32 	%r30, %r28, %r29;
	ld.global.u32 	%r31, [%rd8+4];
	setp.eq.s32 	%p2, %r31, 1;
	and.b32  	%r32, %r30, -2;
	setp.eq.s32 	%p3, %r32, 2;
	setp.eq.s32 	%p4, %r30, 3;
	selp.u32 	%r33, -1, 0, %p4;
	selp.u32 	%r34, -1, 0, %p3;
	selp.b32 	%r35, %r34, %r33, %p2;
	and.b32  	%r36, %r35, 1;
	mul.wide.s32 	%rd10, %r14, 4;
	add.s64 	%rd11, %rd3, %rd10;
	st.global.u32 	[%rd11], %r36;
$L__BB0_2:
	ret;

}
	// .globl	_Z24gameOfLifeBoundaryKernelPKiPii
.visible .entry _Z24gameOfLifeBoundaryKernelPKiPii(
	.param .u64 .ptr .align 1 _Z24gameOfLifeBoundaryKernelPKiPii_param_0,
	.param .u64 .ptr .align 1 _Z24gameOfLifeBoundaryKernelPKiPii_param_1,
	.param .u32 _Z24gameOfLifeBoundaryKernelPKiPii_param_2
)
{
	.reg .pred 	%p<44>;
	.reg .b32 	%r<77>;
	.reg .b64 	%rd<25>;

	ld.param.u64 	%rd7, [_Z24gameOfLifeBoundaryKernelPKiPii_param_0];
	ld.param.u64 	%rd6, [_Z24gameOfLifeBoundaryKernelPKiPii_param_1];
	ld.param.u32 	%r31, [_Z24gameOfLifeBoundaryKernelPKiPii_param_2];
	cvta.to.global.u64 	%rd1, %rd7;
	mov.u32 	%r32, %ctaid.x;
	mov.u32 	%r33, %ntid.x;
	mov.u32 	%r34, %tid.x;
	mad.lo.s32 	%r68, %r32, %r33, %r34;
	shl.b32 	%r35, %r31, 2;
	add.s32 	%r36, %r35, -4;
	setp.ge.s32 	%p7, %r68, %r36;
	@%p7 bra 	$L__BB1_24;
	setp.lt.s32 	%p8, %r68, %r31;
	mov.b32 	%r67, 0;
	@%p8 bra 	$L__BB1_7;
	shl.b32 	%r2, %r31, 1;
	add.s32 	%r3, %r2, -1;
	setp.ge.s32 	%p9, %r68, %r3;
	@%p9 bra 	$L__BB1_4;
	sub.s32 	%r67, %r3, %r31;
	sub.s32 	%r68, %r68, %r31;
	bra.uni 	$L__BB1_7;
$L__BB1_4:
	add.s32 	%r38, %r31, %r3;
	add.s32 	%r6, %r38, -2;
	setp.ge.s32 	%p10, %r68, %r6;
	@%p10 bra 	$L__BB1_6;
	sub.s32 	%r41, %r68, %r2;
	add.s32 	%r67, %r41, 2;
	mov.b32 	%r68, 0;
	bra.uni 	$L__BB1_7;
$L__BB1_6:
	sub.s32 	%r39, %r68, %r6;
	add.s32 	%r67, %r39, 1;
	sub.s32 	%r68, %r3, %r31;
$L__BB1_7:
	add.s32 	%r43, %r67, -1;
	setp.gt.s32 	%p11, %r67, 0;
	setp.le.s32 	%p12, %r67, %r31;
	and.pred  	%p1, %p11, %p12;
	mul.lo.s32 	%r12, %r43, %r31;
	setp.gt.s32 	%p13, %r68, 0;
	setp.le.s32 	%p14, %r68, %r31;
	and.pred  	%p2, %p13, %p14;
	and.pred  	%p15, %p1, %p2;
	cvt.s64.s32 	%rd8, %r12;
	cvt.s64.s32 	%rd2, %r68;
	add.s64 	%rd9, %rd2, %rd8;
	shl.b64 	%rd10, %rd9, 2;
	add.s64 	%rd3, %rd1, %rd10;
	mov.b32 	%r70, 0;
	not.pred 	%p16, %p15;
	@%p16 bra 	$L__BB1_9;
	ld.global.u32 	%r70, [%rd3+-4];
$L__BB1_9:
	cvt.u32.u64 	%r44, %rd2;
	setp.gt.s32 	%p17, %r44, -1;
	setp.lt.s32 	%p18, %r44, %r31;
	and.pred  	%p3, %p17, %p18;
	and.pred  	%p20, %p1, %p3;
	not.pred 	%p21, %p20;
	@%p21 bra 	$L__BB1_11;
	add.s32 	%r46, %r44, %r12;
	mul.wide.s32 	%rd11, %r46, 4;
	add.s64 	%rd12, %rd1, %rd11;
	ld.global.u32 	%r47, [%rd12];
	add.s32 	%r70, %r47, %r70;
$L__BB1_11:
	add.s32 	%r49, %r44, 1;
	setp.gt.s32 	%p22, %r44, -2;
	setp.lt.s32 	%p23, %r49, %r31;
	and.pred  	%p4, %p22, %p23;
	and.pred  	%p25, %p1, %p4;
	not.pred 	%p26, %p25;
	@%p26 bra 	$L__BB1_13;
	ld.global.u32 	%r50, [%rd3+4];
	add.s32 	%r70, %r50, %r70;
$L__BB1_13:
	setp.gt.s32 	%p27, %r67, -1;
	setp.lt.s32 	%p28, %r67, %r31;
	and.pred  	%p5, %p27, %p28;
	mul.lo.s32 	%r19, %r67, %r31;
	and.pred  	%p29, %p5, %p2;
	cvt.s64.s32 	%rd13, %r19;
	add.s64 	%rd14, %rd2, %rd13;
	shl.b64 	%rd15, %rd14, 2;
	add.s64 	%rd4, %rd1, %rd15;
	not.pred 	%p30, %p29;
	@%p30 bra 	$L__BB1_15;
	ld.global.u32 	%r51, [%rd4+-4];
	add.s32 	%r70, %r51, %r70;
$L__BB1_15:
	and.pred  	%p31, %p5, %p4;
	not.pred 	%p32, %p31;
	@%p32 bra 	$L__BB1_17;
	ld.global.u32 	%r52, [%rd4+4];
	add.s32 	%r70, %r52, %r70;
$L__BB1_17:
	add.s32 	%r53, %r67, 1;
	setp.gt.s32 	%p33, %r67, -2;
	setp.lt.s32 	%p34, %r53, %r31;
	and.pred  	%p6, %p33, %p34;
	add.s32 	%r24, %r19, %r31;
	and.pred  	%p35, %p6, %p2;
	cvt.s64.s32 	%rd16, %r24;
	add.s64 	%rd17, %rd2, %rd16;
	shl.b64 	%rd18, %rd17, 2;
	add.s64 	%rd5, %rd1, %rd18;
	not.pred 	%p36, %p35;
	@%p36 bra 	$L__BB1_19;
	ld.global.u32 	%r54, [%rd5+-4];
	add.s32 	%r70, %r54, %r70;
$L__BB1_19:
	and.pred  	%p37, %p6, %p3;
	not.pred 	%p38, %p37;
	@%p38 bra 	$L__BB1_21;
	add.s32 	%r56, %r44, %r24;
	mul.wide.s32 	%rd19, %r56, 4;
	add.s64 	%rd20, %rd1, %rd19;
	ld.global.u32 	%r57, [%rd20];
	add.s32 	%r70, %r57, %r70;
$L__BB1_21:
	and.pred  	%p39, %p6, %p4;
	not.pred 	%p40, %p39;
	@%p40 bra 	$L__BB1_23;
	ld.global.u32 	%r58, [%rd5+4];
	add.s32 	%r70, %r58, %r70;
$L__BB1_23:
	add.s32 	%r60, %r19, %r44;
	mul.wide.s32 	%rd21, %r60, 4;
	add.s64 	%rd22, %rd1, %rd21;
	ld.global.u32 	%r61, [%rd22];
	setp.eq.s32 	%p41, %r61, 1;
	and.b32  	%r62, %r70, -2;
	setp.eq.s32 	%p42, %r62, 2;
	setp.eq.s32 	%p43, %r70, 3;
	selp.u32 	%r63, -1, 0, %p43;
	selp.u32 	%r64, -1, 0, %p42;
	selp.b32 	%r65, %r64, %r63, %p41;
	and.b32  	%r66, %r65, 1;
	cvta.to.global.u64 	%rd23, %rd6;
	add.s64 	%rd24, %rd23, %rd21;
	st.global.u32 	[%rd24], %r66;
$L__BB1_24:
	ret;

}


// ===== COMPILED SASS (sm_100) =====

	.target	sm_100

	.elftype	@"ET_EXEC"


//--------------------- .note.nv.tkinfo           --------------------------
	.section	.note.nv.tkinfo,"",@"SHT_NOTE"
	.sectionflags	@"SHF_NOTE_NV_TKINFO"
	.tkinfo
        /*0018*/ 	.word	0x00000002
        /*0030*/ 	.string	""
        /*0030*/ 	.string	"ptxas"
        /*0030*/ 	.string	"Cuda compilation tools, release 13.0, V13.0.88"
        /*0030*/ 	.string	"Build cuda_13.0.r13.0/compiler.36424714_0"
        /*0030*/ 	.string	"-arch sm_100 -m 64 "



//--------------------- .note.nv.cuinfo           --------------------------
	.section	.note.nv.cuinfo,"",@"SHT_NOTE"
	.sectionflags	@"SHF_NOTE_NV_CUINFO"
        /*0018*/ 	.short	0x0002
        /*001a*/ 	.short	0x0064
        /*001c*/ 	.short	0x0082
	.zero		2


//--------------------- .nv.info                  --------------------------
	.section	.nv.info,"",@"SHT_CUDA_INFO"
	.align	4


	//----- nvinfo : EIATTR_REGCOUNT
	.align		4
        /*0000*/ 	.byte	0x04, 0x2f
        /*0002*/ 	.short	(.L_1 - .L_0)
	.align		4
.L_0:
        /*0004*/ 	.word	index@(_Z21gameOfLifeInnerKernelPKiPii)
        /*0008*/ 	.word	0x00000015


	//----- nvinfo : EIATTR_FRAME_SIZE
	.align		4
.L_1:
        /*000c*/ 	.byte	0x04, 0x11
        /*000e*/ 	.short	(.L_3 - .L_2)
	.align		4
.L_2:
        /*0010*/ 	.word	index@(_Z21gameOfLifeInnerKernelPKiPii)
        /*0014*/ 	.word	0x00000000


	//----- nvinfo : EIATTR_REGCOUNT
	.align		4
.L_3:
        /*0018*/ 	.byte	0x04, 0x2f
        /*001a*/ 	.short	(.L_5 - .L_4)
	.align		4
.L_4:
        /*001c*/ 	.word	index@(_Z24gameOfLifeBoundaryKernelPKiPii)
        /*0020*/ 	.word	0x0000001c


	//----- nvinfo : EIATTR_FRAME_SIZE
	.align		4
.L_5:
        /*0024*/ 	.byte	0x04, 0x11
        /*0026*/ 	.short	(.L_7 - .L_6)
	.align		4
.L_6:
        /*0028*/ 	.word	index@(_Z24gameOfLifeBoundaryKernelPKiPii)
        /*002c*/ 	.word	0x00000000


	//----- nvinfo : EIATTR_MIN_STACK_SIZE
	.align		4
.L_7:
        /*0030*/ 	.byte	0x04, 0x12
        /*0032*/ 	.short	(.L_9 - .L_8)
	.align		4
.L_8:
        /*0034*/ 	.word	index@(_Z24gameOfLifeBoundaryKernelPKiPii)
        /*0038*/ 	.word	0x00000000


	//----- nvinfo : EIATTR_MIN_STACK_SIZE
	.align		4
.L_9:
        /*003c*/ 	.byte	0x04, 0x12
        /*003e*/ 	.short	(.L_11 - .L_10)
	.align		4
.L_10:
        /*0040*/ 	.word	index@(_Z21gameOfLifeInnerKernelPKiPii)
        /*0044*/ 	.word	0x00000000
.L_11:


//--------------------- .nv.compat                --------------------------
	.section	.nv.compat,"",@"SHT_CUDA_COMPAT_INFO"
	.align	4
        /*0000*/ 	.byte	0x02, 0x09, 0x00, 0x00, 0x02, 0x02, 0x01, 0x00, 0x02, 0x05, 0x05, 0x00, 0x03, 0x07, 0x01, 0x01
        /*0010*/ 	.byte	0x02, 0x03, 0x00, 0x00, 0x02, 0x06, 0x01, 0x00, 0x04, 0x0b, 0x08, 0x00, 0x09, 0x00, 0x00, 0x00
        /*0020*/ 	.byte	0x00, 0x00, 0x00, 0x00


//--------------------- .nv.info._Z24gameOfLifeBoundaryKernelPKiPii --------------------------
	.section	.nv.info._Z24gameOfLifeBoundaryKernelPKiPii,"",@"SHT_CUDA_INFO"
	.sectionflags	@""
	.align	4


	//----- nvinfo : EIATTR_CUDA_API_VERSION
	.align		4
        /*0000*/ 	.byte	0x04, 0x37
        /*0002*/ 	.short	(.L_13 - .L_12)
.L_12:
        /*0004*/ 	.word	0x00000082


	//----- nvinfo : EIATTR_KPARAM_INFO
	.align		4
.L_13:
        /*0008*/ 	.byte	0x04, 0x17
        /*000a*/ 	.short	(.L_15 - .L_14)
.L_14:
        /*000c*/ 	.word	0x00000000
        /*0010*/ 	.short	0x0002
        /*0012*/ 	.short	0x0010
        /*0014*/ 	.byte	0x00, 0xf0, 0x11, 0x00


	//----- nvinfo : EIATTR_KPARAM_INFO
	.align		4
.L_15:
        /*0018*/ 	.byte	0x04, 0x17
        /*001a*/ 	.short	(.L_17 - .L_16)
.L_16:
        /*001c*/ 	.word	0x00000000
        /*0020*/ 	.short	0x0001
        /*0022*/ 	.short	0x0008
        /*0024*/ 	.byte	0x00, 0xf5, 0x21, 0x00


	//----- nvinfo : EIATTR_KPARAM_INFO
	.align		4
.L_17:
        /*0028*/ 	.byte	0x04, 0x17
        /*002a*/ 	.short	(.L_19 - .L_18)
.L_18:
        /*002c*/ 	.word	0x00000000
        /*0030*/ 	.short	0x0000
        /*0032*/ 	.short	0x0000
        /*0034*/ 	.byte	0x00, 0xf5, 0x21, 0x00


	//----- nvinfo : EIATTR_SPARSE_MMA_MASK
	.align		4
.L_19:
        /*0038*/ 	.byte	0x03, 0x50
        /*003a*/ 	.short	0x0000


	//----- nvinfo : EIATTR_MAXREG_COUNT
	.align		4
        /*003c*/ 	.byte	0x03, 0x1b
        /*003e*/ 	.short	0x00ff


	//----- nvinfo : EIATTR_MERCURY_ISA_VERSION
	.align		4
        /*0040*/ 	.byte	0x03, 0x5f
        /*0042*/ 	.short	0x0101


	//----- nvinfo : EIATTR_VRC_CTA_INIT_COUNT
	.align		4
        /*0044*/ 	.byte	0x02, 0x4a
	.zero		1
	.zero		1


	//----- nvinfo : EIATTR_EXIT_INSTR_OFFSETS
	.align		4
        /*0048*/ 	.byte	0x04, 0x1c
        /*004a*/ 	.short	(.L_21 - .L_20)


	//   ....[0]....
.L_20:
        /*004c*/ 	.word	0x00000080


	//   ....[1]....
        /*0050*/ 	.word	0x000006e0


	//----- nvinfo : EIATTR_CRS_STACK_SIZE
	.align		4
.L_21:
        /*0054*/ 	.byte	0x04, 0x1e
        /*0056*/ 	.short	(.L_23 - .L_22)
.L_22:
        /*0058*/ 	.word	0x00000000


	//----- nvinfo : EIATTR_CBANK_PARAM_SIZE
	.align		4
.L_23:
        /*005c*/ 	.byte	0x03, 0x19
        /*005e*/ 	.short	0x0014


	//----- nvinfo : EIATTR_PARAM_CBANK
	.align		4
        /*0060*/ 	.byte	0x04, 0x0a
        /*0062*/ 	.short	(.L_25 - .L_24)
	.align		4
.L_24:
        /*0064*/ 	.word	index@(.nv.constant0._Z24gameOfLifeBoundaryKernelPKiPii)
        /*0068*/ 	.short	0x0380
        /*006a*/ 	.short	0x0014


	//----- nvinfo : EIATTR_SW_WAR
	.align		4
.L_25:
        /*006c*/ 	.byte	0x04, 0x36
        /*006e*/ 	.short	(.L_27 - .L_26)
.L_26:
        /*0070*/ 	.word	0x00000008
.L_27:


//--------------------- .nv.info._Z21gameOfLifeInnerKernelPKiPii --------------------------
	.section	.nv.info._Z21gameOfLifeInnerKernelPKiPii,"",@"SHT_CUDA_INFO"
	.sectionflags	@""
	.align	4


	//----- nvinfo : EIATTR_CUDA_API_VERSION
	.align		4
        /*0000*/ 	.byte	0x04, 0x37
        /*0002*/ 	.short	(.L_29 - .L_28)
.L_28:
        /*0004*/ 	.word	0x00000082


	//----- nvinfo : EIATTR_KPARAM_INFO
	.align		4
.L_29:
        /*0008*/ 	.byte	0x04, 0x17
        /*000a*/ 	.short	(.L_31 - .L_30)
.L_30:
        /*000c*/ 	.word	0x00000000
        /*0010*/ 	.short	0x0002
        /*0012*/ 	.short	0x0010
        /*0014*/ 	.byte	0x00, 0xf0, 0x11, 0x00


	//----- nvinfo : EIATTR_KPARAM_INFO
	.align		4
.L_31:
        /*0018*/ 	.byte	0x04, 0x17
        /*001a*/ 	.short	(.L_33 - .L_32)
.L_32:
        /*001c*/ 	.word	0x00000000
        /*0020*/ 	.short	0x0001
        /*0022*/ 	.short	0x0008
        /*0024*/ 	.byte	0x00, 0xf5, 0x21, 0x00


	//----- nvinfo : EIATTR_KPARAM_INFO
	.align		4
.L_33:
        /*0028*/ 	.byte	0x04, 0x17
        /*002a*/ 	.short	(.L_35 - .L_34)
.L_34:
        /*002c*/ 	.word	0x00000000
        /*0030*/ 	.short	0x0000
        /*0032*/ 	.short	0x0000
        /*0034*/ 	.byte	0x00, 0xf5, 0x21, 0x00


	//----- nvinfo : EIATTR_SPARSE_MMA_MASK
	.align		4
.L_35:
        /*0038*/ 	.byte	0x03, 0x50
        /*003a*/ 	.short	0x0000


	//----- nvinfo : EIATTR_MAXREG_COUNT
	.align		4
        /*003c*/ 	.byte	0x03, 0x1b
        /*003e*/ 	.short	0x00ff


	//----- nvinfo : EIATTR_MERCURY_ISA_VERSION
	.align		4
        /*0040*/ 	.byte	0x03, 0x5f
        /*0042*/ 	.short	0x0101


	//----- nvinfo : EIATTR_VRC_CTA_INIT_COUNT
	.align		4
        /*0044*/ 	.byte	0x02, 0x4a
	.zero		1
	.zero		1


	//----- nvinfo : EIATTR_EXIT_INSTR_OFFSETS
	.align		4
        /*0048*/ 	.byte	0x04, 0x1c
        /*004a*/ 	.short	(.L_37 - .L_36)


	//   ....[0]....
.L_36:
        /*004c*/ 	.word	0x000000f0


	//   ....[1]....
        /*0050*/ 	.word	0x000002e0


	//----- nvinfo : EIATTR_CBANK_PARAM_SIZE
	.align		4
.L_37:
        /*0054*/ 	.byte	0x03, 0x19
        /*0056*/ 	.short	0x0014


	//----- nvinfo : EIATTR_PARAM_CBANK
	.align		4
        /*0058*/ 	.byte	0x04, 0x0a
        /*005a*/ 	.short	(.L_39 - .L_38)
	.align		4
.L_38:
        /*005c*/ 	.word	index@(.nv.constant0._Z21gameOfLifeInnerKernelPKiPii)
        /*0060*/ 	.short	0x0380
        /*0062*/ 	.short	0x0014


	//----- nvinfo : EIATTR_SW_WAR
	.align		4
.L_39:
        /*0064*/ 	.byte	0x04, 0x36
        /*0066*/ 	.short	(.L_41 - .L_40)
.L_40:
        /*0068*/ 	.word	0x00000008
.L_41:


//--------------------- .nv.callgraph             --------------------------
	.section	.nv.callgraph,"",@"SHT_CUDA_CALLGRAPH"
	.align	4
	.sectionentsize	8
	.align		4
        /*0000*/ 	.word	0x00000000
	.align		4
        /*0004*/ 	.word	0xffffffff
	.align		4
        /*0008*/ 	.word	0x00000000
	.align		4
        /*000c*/ 	.word	0xfffffffe
	.align		4
        /*0010*/ 	.word	0x00000000
	.align		4
        /*0014*/ 	.word	0xfffffffd
	.align		4
        /*0018*/ 	.word	0x00000000
	.align		4
        /*001c*/ 	.word	0xfffffffc


//--------------------- .text._Z24gameOfLifeBoundaryKernelPKiPii --------------------------
	.section	.text._Z24gameOfLifeBoundaryKernelPKiPii,"ax",@progbits
	.align	128
        .global         _Z24gameOfLifeBoundaryKernelPKiPii
        .type           _Z24gameOfLifeBoundaryKernelPKiPii,@function
        .size           _Z24gameOfLifeBoundaryKernelPKiPii,(.L_x_4 - _Z24gameOfLifeBoundaryKernelPKiPii)
        .other          _Z24gameOfLifeBoundaryKernelPKiPii,@"STO_CUDA_ENTRY STV_DEFAULT"
_Z24gameOfLifeBoundaryKernelPKiPii:
.text._Z24gameOfLifeBoundaryKernelPKiPii:
[----:B------:R-:W-:Y:S01]  /*0000*/  LDC R1, c[0x0][0x37c] ;  /* 0x0000df00ff017b82 */ /* 0x000fe20000000800 */
[----:B------:R-:W0:Y:S07]  /*0010*/  S2R R3, SR_TID.X ;  /* 0x0000000000037919 */ /* 0x000e2e0000002100 */
[----:B------:R-:W0:Y:S08]  /*0020*/  S2UR UR4, SR_CTAID.X ;  /* 0x00000000000479c3 */ /* 0x000e300000002500 */
[----:B------:R-:W0:Y:S08]  /*0030*/  LDC R0, c[0x0][0x360] ;  /* 0x0000d800ff007b82 */ /* 0x000e300000000800 */
[----:B------:R-:W1:Y:S01]  /*0040*/  LDC R9, c[0x0][0x390] ;  /* 0x0000e400ff097b82 */ /* 0x000e620000000800 */
[----:B0-----:R-:W-:Y:S01]  /*0050*/  IMAD R0, R0, UR4, R3 ;  /* 0x0000000400007c24 */ /* 0x001fe2000f8e0203 */
[----:B-1----:R-:W-:-:S04]  /*0060*/  LEA R3, R9, 0xfffffffc, 0x2 ;  /* 0xfffffffc09037811 */ /* 0x002fc800078e10ff */
[----:B------:R-:W-:-:S13]  /*0070*/  ISETP.GE.AND P0, PT, R0, R3, PT ;  /* 0x000000030000720c */ /* 0x000fda0003f06270 */
[----:B------:R-:W-:Y:S05]  /*0080*/  @P0 EXIT ;  /* 0x000000000000094d */ /* 0x000fea0003800000 */
[----:B------:R-:W-:Y:S01]  /*0090*/  ISETP.GE.AND P0, PT, R0, R9, PT ;  /* 0x000000090000720c */ /* 0x000fe20003f06270 */
[----:B------:R-:W-:Y:S01]  /*00a0*/  BSSY.RECONVERGENT B0, `(.L_x_0) ;  /* 0x0000010000007945 */ /* 0x000fe20003800200 */
[----:B------:R-:W-:-:S11]  /*00b0*/  IMAD.MOV.U32 R2, RZ, RZ, RZ ;  /* 0x000000ffff027224 */ /* 0x000fd600078e00ff */
[----:B------:R-:W-:Y:S05]  /*00c0*/  @!P0 BRA `(.L_x_1) ;  /* 0x0000000000348947 */ /* 0x000fea0003800000 */
[----:B------:R-:W-:-:S04]  /*00d0*/  LEA R3, R9, 0xffffffff, 0x1 ;  /* 0xffffffff09037811 */ /* 0x000fc800078e08ff */
[----:B------:R-:W-:-:S13]  /*00e0*/  ISETP.GE.AND P0, PT, R0, R3, PT ;  /* 0x000000030000720c */ /* 0x000fda0003f06270 */
[--C-:B------:R-:W-:Y:S02]  /*00f0*/  @!P0 IMAD.IADD R0, R0, 0x1, -R9.reuse ;  /* 0x0000000100008824 */ /* 0x100fe400078e0a09 */
[----:B------:R-:W-:Y:S01]  /*0100*/  @!P0 IMAD.IADD R2, R3, 0x1, -R9 ;  /* 0x0000000103028824 */ /* 0x000fe200078e0a09 */
[----:B------:R-:W-:Y:S06]  /*0110*/  @!P0 BRA `(.L_x_1) ;  /* 0x0000000000208947 */ /* 0x000fec0003800000 */
[----:B------:R-:W-:-:S04]  /*0120*/  IADD3 R5, PT, PT, R3, -0x2, R9 ;  /* 0xfffffffe03057810 */ /* 0x000fc80007ffe009 */
[----:B------:R-:W-:-:S13]  /*0130*/  ISETP.GE.AND P0, PT, R0, R5, PT ;  /* 0x000000050000720c */ /* 0x000fda0003f06270 */
[----:B------:R-:W-:-:S04]  /*0140*/  @!P0 IMAD.MOV R7, RZ, RZ, -R9 ;  /* 0x000000ffff078224 */ /* 0x000fc800078e0a09 */
[----:B------:R-:W-:Y:S02]  /*0150*/  @!P0 IMAD R2, R7, 0x2, R0 ;  /* 0x0000000207028824 */ /* 0x000fe400078e0200 */
[----:B------:R-:W-:Y:S02]  /*0160*/  @!P0 IMAD.MOV.U32 R0, RZ, RZ, RZ ;  /* 0x000000ffff008224 */ /* 0x000fe400078e00ff */
[----:B------:R-:W-:-:S03]  /*0170*/  @!P0 VIADD R2, R2, 0x2 ;  /* 0x0000000202028836 */ /* 0x000fc60000000000 */
[----:B------:R-:W-:Y:S01]  /*0180*/  @P0 IADD3 R2, PT, PT, R0, 0x1, -R5 ;  /* 0x0000000100020810 */ /* 0x000fe20007ffe805 */
[----:B------:R-:W-:-:S07]  /*0190*/  @P0 IMAD.IADD R0, R3, 0x1, -R9 ;  /* 0x0000000103000824 */ /* 0x000fce00078e0a09 */
.L_x_1:
[----:B------:R-:W-:Y:S05]  /*01a0*/  BSYNC.RECONVERGENT B0 ;  /* 0x0000000000007941 */ /* 0x000fea0003800200 */
.L_x_0:
[----:B------:R-:W0:Y:S01]  /*01b0*/  LDCU.64 UR4, c[0x0][0x380] ;  /* 0x00007000ff0477ac */ /* 0x000e220008000a00 */
[C---:B------:R-:W-:Y:S01]  /*01c0*/  VIADD R3, R2.reuse, 0xffffffff ;  /* 0xffffffff02037836 */ /* 0x040fe20000000000 */
[----:B------:R-:W-:Y:S01]  /*01d0*/  SHF.R.S32.HI R10, RZ, 0x1f, R0 ;  /* 0x0000001fff0a7819 */ /* 0x000fe20000011400 */
[CC--:B------:R-:W-:Y:S01]  /*01e0*/  IMAD R13, R2.reuse, R9.reuse, RZ ;  /* 0x00000009020d7224 */ /* 0x0c0fe200078e02ff */
[-C--:B------:R-:W-:Y:S01]  /*01f0*/  ISETP.GT.AND P2, PT, R2, R9.reuse, PT ;  /* 0x000000090200720c */ /* 0x080fe20003f44270 */
[-C--:B------:R-:W-:Y:S01]  /*0200*/  IMAD R11, R3, R9.reuse, RZ ;  /* 0x00000009030b7224 */ /* 0x080fe200078e02ff */
[C---:B------:R-:W-:Y:S01]  /*0210*/  ISETP.GT.AND P6, PT, R0.reuse, R9, PT ;  /* 0x000000090000720c */ /* 0x040fe20003fc4270 */
[----:B------:R-:W-:Y:S01]  /*0220*/  VIADD R3, R0, 0x1 ;  /* 0x0000000100037836 */ /* 0x000fe20000000000 */
[----:B------:R-:W-:Y:S01]  /*0230*/  ISETP.GT.AND P2, PT, R2, RZ, !P2 ;  /* 0x000000ff0200720c */ /* 0x000fe20005744270 */
[----:B------:R-:W-:Y:S01]  /*0240*/  IMAD.IADD R15, R13, 0x1, R9 ;  /* 0x000000010d0f7824 */ /* 0x000fe200078e0209 */
[----:B------:R-:W-:Y:S01]  /*0250*/  IADD3 R5, P0, PT, R11, R0, RZ ;  /* 0x000000000b057210 */ /* 0x000fe20007f1e0ff */
[----:B------:R-:W-:Y:S01]  /*0260*/  IMAD.MOV.U32 R12, RZ, RZ, RZ ;  /* 0x000000ffff0c7224 */ /* 0x000fe200078e00ff */
[----:B------:R-:W-:-:S02]  /*0270*/  ISETP.GT.AND P6, PT, R0, RZ, !P6 ;  /* 0x000000ff0000720c */ /* 0x000fc400077c4270 */
[----:B------:R-:W-:Y:S02]  /*0280*/  LEA.HI.X.SX32 R6, R11, R10, 0x1, P0 ;  /* 0x0000000a0b067211 */ /* 0x000fe400000f0eff */
[-C--:B------:R-:W-:Y:S01]  /*0290*/  ISETP.GE.AND P0, PT, R3, R9.reuse, PT ;  /* 0x000000090300720c */ /* 0x080fe20003f06270 */
[----:B------:R-:W-:Y:S01]  /*02a0*/  VIADD R3, R2, 0x1 ;  /* 0x0000000102037836 */ /* 0x000fe20000000000 */
[C---:B0-----:R-:W-:Y:S02]  /*02b0*/  LEA R4, P1, R5.reuse, UR4, 0x2 ;  /* 0x0000000405047c11 */ /* 0x041fe4000f8210ff */
[----:B------:R-:W-:Y:S02]  /*02c0*/  ISETP.GE.AND P5, PT, R0, R9, PT ;  /* 0x000000090000720c */ /* 0x000fe40003fa6270 */
[----:B------:R-:W-:Y:S02]  /*02d0*/  LEA.HI.X R5, R5, UR5, R6, 0x2, P1 ;  /* 0x0000000505057c11 */ /* 0x000fe400088f1406 */
[----:B------:R-:W-:-:S02]  /*02e0*/  IADD3 R7, P1, PT, R13, R0, RZ ;  /* 0x000000000d077210 */ /* 0x000fc40007f3e0ff */
[-C--:B------:R-:W-:Y:S02]  /*02f0*/  ISETP.GE.AND P4, PT, R3, R9.reuse, PT ;  /* 0x000000090300720c */ /* 0x080fe40003f86270 */
[----:B------:R-:W-:Y:S02]  /*0300*/  LEA.HI.X.SX32 R8, R13, R10, 0x1, P1 ;  /* 0x0000000a0d087211 */ /* 0x000fe400008f0eff */
[C---:B------:R-:W-:Y:S02]  /*0310*/  LEA R6, P3, R7.reuse, UR4, 0x2 ;  /* 0x0000000407067c11 */ /* 0x040fe4000f8610ff */
[----:B------:R-:W-:Y:S02]  /*0320*/  ISETP.GE.AND P1, PT, R2, R9, PT ;  /* 0x000000090200720c */ /* 0x000fe40003f26270 */
[----:B------:R-:W-:Y:S02]  /*0330*/  LEA.HI.X R7, R7, UR5, R8, 0x2, P3 ;  /* 0x0000000507077c11 */ /* 0x000fe400098f1408 */
[----:B------:R-:W-:-:S02]  /*0340*/  IADD3 R3, P3, PT, R15, R0, RZ ;  /* 0x000000000f037210 */ /* 0x000fc40007f7e0ff */
[C---:B------:R-:W-:Y:S02]  /*0350*/  ISETP.GT.AND P1, PT, R2.reuse, -0x1, !P1 ;  /* 0xffffffff0200780c */ /* 0x040fe40004f24270 */
[----:B------:R-:W-:Y:S02]  /*0360*/  ISETP.GT.AND P4, PT, R2, -0x2, !P4 ;  /* 0xfffffffe0200780c */ /* 0x000fe40006784270 */
[----:B------:R-:W-:Y:S02]  /*0370*/  LEA.HI.X.SX32 R8, R15, R10, 0x1, P3 ;  /* 0x0000000a0f087211 */ /* 0x000fe400018f0eff */
[C---:B------:R-:W-:Y:S02]  /*0380*/  LEA R2, P3, R3.reuse, UR4, 0x2 ;  /* 0x0000000403027c11 */ /* 0x040fe4000f8610ff */
[----:B------:R-:W-:Y:S02]  /*0390*/  ISETP.GT.AND P5, PT, R0, -0x1, !P5 ;  /* 0xffffffff0000780c */ /* 0x000fe40006fa4270 */
[----:B------:R-:W-:Y:S01]  /*03a0*/  LEA.HI.X R3, R3, UR5, R8, 0x2, P3 ;  /* 0x0000000503037c11 */ /* 0x000fe200098f1408 */
[----:B------:R-:W0:Y:S01]  /*03b0*/  LDCU.64 UR4, c[0x0][0x358] ;  /* 0x00006b00ff0477ac */ /* 0x000e220008000a00 */
[----:B------:R-:W-:-:S02]  /*03c0*/  PLOP3.LUT P3, PT, P2, P6, PT, 0x80, 0x8 ;  /* 0x000000000008781c */ /* 0x000fc4000176d070 */
[----:B------:R-:W-:Y:S02]  /*03d0*/  ISETP.GT.AND P0, PT, R0, -0x2, !P0 ;  /* 0xfffffffe0000780c */ /* 0x000fe40004704270 */
[----:B------:R-:W-:Y:S02]  /*03e0*/  P2R R9, PR, RZ, 0x8 ;  /* 0x00000008ff097803 */ /* 0x000fe40000000000 */
[----:B------:R-:W-:Y:S02]  /*03f0*/  PLOP3.LUT P3, PT, P2, P5, PT, 0x80, 0x8 ;  /* 0x000000000008781c */ /* 0x000fe4000176b070 */
[----:B------:R-:W-:Y:S02]  /*0400*/  PLOP3.LUT P5, PT, P4, P5, PT, 0x80, 0x8 ;  /* 0x000000000008781c */ /* 0x000fe400027ab070 */
[----:B------:R-:W-:Y:S02]  /*0410*/  P2R R8, PR, RZ, 0x8 ;  /* 0x00000008ff087803 */ /* 0x000fe40000000000 */
[----:B------:R-:W-:-:S02]  /*0420*/  ISETP.NE.AND P3, PT, R9, RZ, PT ;  /* 0x000000ff0900720c */ /* 0x000fc40003f65270 */
[----:B------:R-:W-:-:S04]  /*0430*/  PLOP3.LUT P2, PT, P2, P0, PT, 0x80, 0x8 ;  /* 0x000000000008781c */ /* 0x000fc80001741070 */
[----:B------:R-:W-:Y:S02]  /*0440*/  P2R R9, PR, RZ, 0x4 ;  /* 0x00000004ff097803 */ /* 0x000fe40000000000 */
[----:B------:R-:W-:Y:S02]  /*0450*/  PLOP3.LUT P2, PT, P1, P6, PT, 0x80, 0x8 ;  /* 0x000000000008781c */ /* 0x000fe40000f4d070 */
[----:B------:R-:W-:Y:S02]  /*0460*/  PLOP3.LUT P1, PT, P1, P0, PT, 0x80, 0x8 ;  /* 0x000000000008781c */ /* 0x000fe40000f21070 */
[----:B------:R-:W-:Y:S01]  /*0470*/  PLOP3.LUT P6, PT, P4, P6, PT, 0x80, 0x8 ;  /* 0x000000000008781c */ /* 0x000fe200027cd070 */
[----:B0-----:R-:W2:Y:S01]  /*0480*/  @P3 LDG.E R12, desc[UR4][R4.64+-0x4] ;  /* 0xfffffc04040c3981 */ /* 0x001ea2000c1e1900 */
[----:B------:R-:W-:Y:S02]  /*0490*/  ISETP.NE.AND P3, PT, R8, RZ, PT ;  /* 0x000000ff0800720c */ /* 0x000fe40003f65270 */
[----:B------:R-:W-:-:S02]  /*04a0*/  PLOP3.LUT P0, PT, P4, P0, PT, 0x80, 0x8 ;  /* 0x000000000008781c */ /* 0x000fc40002701070 */
[----:B------:R-:W-:Y:S02]  /*04b0*/  ISETP.NE.AND P4, PT, R9, RZ, PT ;  /* 0x000000ff0900720c */ /* 0x000fe40003f85270 */
[----:B------:R-:W0:Y:S01]  /*04c0*/  @P5 LDC.64 R8, c[0x0][0x380] ;  /* 0x0000e000ff085b82 */ /* 0x000e220000000a00 */
[----:B------:R-:W3:Y:S07]  /*04d0*/  @P2 LDG.E R21, desc[UR4][R6.64+-0x4] ;  /* 0xfffffc0406152981 */ /* 0x000eee000c1e1900 */
[----:B------:R-:W1:Y:S01]  /*04e0*/  @P3 LDC.64 R16, c[0x0][0x380] ;  /* 0x0000e000ff103b82 */ /* 0x000e620000000a00 */
[----:B------:R-:W-:-:S02]  /*04f0*/  @P3 IMAD.IADD R11, R11, 0x1, R0 ;  /* 0x000000010b0b3824 */ /* 0x000fc400078e0200 */
[----:B------:R4:W5:Y:S01]  /*0500*/  @P4 LDG.E R19, desc[UR4][R4.64+0x4] ;  /* 0x0000040404134981 */ /* 0x000962000c1e1900 */
[----:B------:R-:W-:-:S03]  /*0510*/  @P5 IMAD.IADD R23, R15, 0x1, R0 ;  /* 0x000000010f175824 */ /* 0x000fc600078e0200 */
[----:B------:R-:W3:Y:S01]  /*0520*/  @P1 LDG.E R15, desc[UR4][R6.64+0x4] ;  /* 0x00000404060f1981 */ /* 0x000ee2000c1e1900 */
[----:B------:R-:W-:-:S03]  /*0530*/  IMAD.IADD R25, R13, 0x1, R0 ;  /* 0x000000010d197824 */ /* 0x000fc600078e0200 */
[----:B------:R-:W3:Y:S01]  /*0540*/  @P6 LDG.E R13, desc[UR4][R2.64+-0x4] ;  /* 0xfffffc04020d6981 */ /* 0x000ee2000c1e1900 */
[----:B----4-:R-:W4:Y:S01]  /*0550*/  LDC.64 R4, c[0x0][0x388] ;  /* 0x0000e200ff047b82 */ /* 0x010f220000000a00 */
[----:B-1----:R-:W-:-:S07]  /*0560*/  @P3 IMAD.WIDE R16, R11, 0x4, R16 ;  /* 0x000000040b103825 */ /* 0x002fce00078e0210 */
[----:B------:R-:W1:Y:S01]  /*0570*/  LDC.64 R10, c[0x0][0x380] ;  /* 0x0000e000ff0a7b82 */ /* 0x000e620000000a00 */
[----:B------:R-:W2:Y:S01]  /*0580*/  @P3 LDG.E R17, desc[UR4][R16.64] ;  /* 0x0000000410113981 */ /* 0x000ea2000c1e1900 */
[----:B0-----:R-:W-:-:S03]  /*0590*/  @P5 IMAD.WIDE R8, R23, 0x4, R8 ;  /* 0x0000000417085825 */ /* 0x001fc600078e0208 */
[----:B------:R4:W3:Y:S04]  /*05a0*/  @P0 LDG.E R23, desc[UR4][R2.64+0x4] ;  /* 0x0000040402170981 */ /* 0x0008e8000c1e1900 */
[----:B------:R-:W3:Y:S01]  /*05b0*/  @P5 LDG.E R9, desc[UR4][R8.64] ;  /* 0x0000000408095981 */ /* 0x000ee2000c1e1900 */
[----:B-1----:R-:W-:-:S06]  /*05c0*/  IMAD.WIDE R10, R25, 0x4, R10 ;  /* 0x00000004190a7825 */ /* 0x002fcc00078e020a */
[----:B------:R-:W3:Y:S01]  /*05d0*/  LDG.E R10, desc[UR4][R10.64] ;  /* 0x000000040a0a7981 */ /* 0x000ee2000c1e1900 */
[----:B----4-:R-:W-:-:S04]  /*05e0*/  IMAD.WIDE R2, R25, 0x4, R4 ;  /* 0x0000000419027825 */ /* 0x010fc800078e0204 */
[----:B--2---:R-:W-:-:S04]  /*05f0*/  @P3 IMAD.IADD R12, R12, 0x1, R17 ;  /* 0x000000010c0c3824 */ /* 0x004fc800078e0211 */
[----:B-----5:R-:W-:-:S04]  /*0600*/  @P4 IMAD.IADD R12, R12, 0x1, R19 ;  /* 0x000000010c0c4824 */ /* 0x020fc800078e0213 */
[----:B---3--:R-:W-:-:S04]  /*0610*/  @P2 IMAD.IADD R12, R12, 0x1, R21 ;  /* 0x000000010c0c2824 */ /* 0x008fc800078e0215 */
[----:B------:R-:W-:-:S04]  /*0620*/  @P1 IMAD.IADD R12, R12, 0x1, R15 ;  /* 0x000000010c0c1824 */ /* 0x000fc800078e020f */
[----:B------:R-:W-:-:S04]  /*0630*/  @P6 IMAD.IADD R12, R12, 0x1, R13 ;  /* 0x000000010c0c6824 */ /* 0x000fc800078e020d */
[----:B------:R-:W-:-:S04]  /*0640*/  @P5 IMAD.IADD R12, R12, 0x1, R9 ;  /* 0x000000010c0c5824 */ /* 0x000fc800078e0209 */
[----:B------:R-:W-:Y:S01]  /*0650*/  @P0 IMAD.IADD R12, R12, 0x1, R23 ;  /* 0x000000010c0c0824 */ /* 0x000fe200078e0217 */
[----:B------:R-:W-:-:S04]  /*0660*/  ISETP.NE.AND P1, PT, R10, 0x1, PT ;  /* 0x000000010a00780c */ /* 0x000fc80003f25270 */
[C---:B------:R-:W-:Y:S02]  /*0670*/  LOP3.LUT R0, R12.reuse, 0xfffffffe, RZ, 0xc0, !PT ;  /* 0xfffffffe0c007812 */ /* 0x040fe400078ec0ff */
[----:B------:R-:W-:Y:S02]  /*0680*/  ISETP.NE.AND P2, PT, R12, 0x3, PT ;  /* 0x000000030c00780c */ /* 0x000fe40003f45270 */
[----:B------:R-:W-:Y:S02]  /*0690*/  ISETP.NE.AND P0, PT, R0, 0x2, PT ;  /* 0x000000020000780c */ /* 0x000fe40003f05270 */
[----:B------:R-:W-:-:S03]  /*06a0*/  SEL R0, RZ, 0xffffffff, P2 ;  /* 0xffffffffff007807 */ /* 0x000fc60001000000 */
[----:B------:R-:W-:-:S04]  /*06b0*/  @!P1 SEL R0, RZ, 0xffffffff, P0 ;  /* 0xffffffffff009807 */ /* 0x000fc80000000000 */
[----:B------:R-:W-:-:S05]  /*06c0*/  LOP3.LUT R5, R0, 0x1, RZ, 0xc0, !PT ;  /* 0x0000000100057812 */ /* 0x000fca00078ec0ff */
[----:B------:R-:W-:Y:S01]  /*06d0*/  STG.E desc[UR4][R2.64], R5 ;  /* 0x0000000502007986 */ /* 0x000fe2000c101904 */
[----:B------:R-:W-:Y:S05]  /*06e0*/  EXIT ;  /* 0x000000000000794d */ /* 0x000fea0003800000 */
.L_x_2:
[----:B------:R-:W-:-:S00]  /*06f0*/  BRA `(.L_x_2) ;  /* 0xfffffffc00fc7947 */ /* 0x000fc0000383ffff */
[----:B------:R-:W-:-:S00]  /*0700*/  NOP ;  /* 0x0000000000007918 */ /* 0x000fc00000000000 */
[----:B------:R-:W-:-:S00]  /*0710*/  NOP ;  /* 0x0000000000007918 */ /* 0x000fc00000000000 */
[----:B------:R-:W-:-:S00]  /*0720*/  NOP ;  /* 0x0000000000007918 */ /* 0x000fc00000000000 */
[----:B------:R-:W-:-:S00]  /*0730*/  NOP ;  /* 0x0000000000007918 */ /* 0x000fc00000000000 */
[----:B------:R-:W-:-:S00]  /*0740*/  NOP ;  /* 0x0000000000007918 */ /* 0x000fc00000000000 */
[----:B------:R-:W-:-:S00]  /*0750*/  NOP ;  /* 0x0000000000007918 */ /* 0x000fc00000000000 */
[----:B------:R-:W-:-:S00]  /*0760*/  NOP ;  /* 0x0000000000007918 */ /* 0x000fc00000000000 */
[----:B------:R-:W-:-:S00]  /*0770*/  NOP ;  /* 0x0000000000007918 */ /* 0x000fc00000000000 */
.L_x_4:


//--------------------- .text._Z21gameOfLifeInnerKernelPKiPii --------------------------
	.section	.text._Z21gameOfLifeInnerKernelPKiPii,"ax",@progbits
	.align	128
        .global         _Z21gameOfLifeInnerKernelPKiPii
        .type           _Z21gameOfLifeInnerKernelPKiPii,@function
        .size           _Z21gameOfLifeInnerKernelPKiPii,(.L_x_5 - _Z21gameOfLifeInnerKernelPKiPii)
        .other          _Z21gameOfLifeInnerKernelPKiPii,@"STO_CUDA_ENTRY STV_DEFAULT"
_Z21gameOfLifeInnerKernelPKiPii:
.text._Z21gameOfLifeInnerKernelPKiPii:
[----:B------:R-:W-:Y:S01]  /*0000*/  LDC R1, c[0x0][0x37c] ;  /* 0x0000df00ff017b82 */ /* 0x000fe20000000800 */
[----:B------:R-:W0:Y:S07]  /*0010*/  S2R R0, SR_TID.Y ;  /* 0x0000000000007919 */ /* 0x000e2e0000002200 */
[----:B------:R-:W0:Y:S01]  /*0020*/  LDC R7, c[0x0][0x364] ;  /* 0x0000d900ff077b82 */ /* 0x000e220000000800 */
[----:B------:R-:W1:Y:S07]  /*0030*/  S2R R3, SR_TID.X ;  /* 0x0000000000037919 */ /* 0x000e6e0000002100 */
[----:B------:R-:W0:Y:S08]  /*0040*/  S2UR UR4, SR_CTAID.Y ;  /* 0x00000000000479c3 */ /* 0x000e300000002600 */
[----:B------:R-:W1:Y:S08]  /*0050*/  S2UR UR5, SR_CTAID.X ;  /* 0x00000000000579c3 */ /* 0x000e700000002500 */
[----:B------:R-:W1:Y:S08]  /*0060*/  LDC R6, c[0x0][0x360] ;  /* 0x0000d800ff067b82 */ /* 0x000e700000000800 */
[----:B------:R-:W2:Y:S01]  /*0070*/  LDC R2, c[0x0][0x390] ;  /* 0x0000e400ff027b82 */ /* 0x000ea20000000800 */
[----:B0-----:R-:W-:-:S02]  /*0080*/  IMAD R7, R7, UR4, R0 ;  /* 0x0000000407077c24 */ /* 0x001fc4000f8e0200 */
[----:B-1----:R-:W-:Y:S02]  /*0090*/  IMAD R6, R6, UR5, R3 ;  /* 0x0000000506067c24 */ /* 0x002fe4000f8e0203 */
[----:B------:R-:W-:Y:S02]  /*00a0*/  VIADD R3, R7, 0x1 ;  /* 0x0000000107037836 */ /* 0x000fe40000000000 */
[----:B------:R-:W-:Y:S02]  /*00b0*/  VIADD R0, R6, 0x1 ;  /* 0x0000000106007836 */ /* 0x000fe40000000000 */
[----:B--2---:R-:W-:-:S03]  /*00c0*/  VIADD R4, R2, 0xffffffff ;  /* 0xffffffff02047836 */ /* 0x004fc60000000000 */
[----:B------:R-:W-:-:S04]  /*00d0*/  VIMNMX R5, PT, PT, R3, R0, !PT ;  /* 0x0000000003057248 */ /* 0x000fc80007fe0100 */
[----:B------:R-:W-:-:S13]  /*00e0*/  ISETP.GE.AND P0, PT, R5, R4, PT ;  /* 0x000000040500720c */ /* 0x000fda0003f06270 */
[----:B------:R-:W-:Y:S05]  /*00f0*/  @P0 EXIT ;  /* 0x000000000000094d */ /* 0x000fea0003800000 */
[----:B------:R-:W0:Y:S01]  /*0100*/  LDC.64 R4, c[0x0][0x380] ;  /* 0x0000e000ff047b82 */ /* 0x000e220000000a00 */
[----:B------:R-:W1:Y:S01]  /*0110*/  LDCU.64 UR4, c[0x0][0x358] ;  /* 0x00006b00ff0477ac */ /* 0x000e620008000a00 */
[----:B------:R-:W-:-:S04]  /*0120*/  IMAD R7, R7, R2, R6 ;  /* 0x0000000207077224 */ /* 0x000fc800078e0206 */
[----:B0-----:R-:W-:-:S05]  /*0130*/  IMAD.WIDE R4, R7, 0x4, R4 ;  /* 0x0000000407047825 */ /* 0x001fca00078e0204 */
[----:B-1----:R-:W2:Y:S01]  /*0140*/  LDG.E R10, desc[UR4][R4.64] ;  /* 0x00000004040a7981 */ /* 0x002ea2000c1e1900 */
[----:B------:R-:W-:-:S03]  /*0150*/  IMAD.WIDE R6, R2, 0x4, R4 ;  /* 0x0000000402067825 */ /* 0x000fc600078e0204 */
[----:B------:R-:W2:Y:S04]  /*0160*/  LDG.E R11, desc[UR4][R4.64+0x4] ;  /* 0x00000404040b7981 */ /* 0x000ea8000c1e1900 */
[----:B------:R-:W2:Y:S01]  /*0170*/  LDG.E R12, desc[UR4][R4.64+0x8] ;  /* 0x00000804040c7981 */ /* 0x000ea2000c1e1900 */
[----:B------:R-:W-:-:S03]  /*0180*/  IMAD.WIDE R8, R2, 0x4, R6 ;  /* 0x0000000402087825 */ /* 0x000fc600078e0206 */
[----:B------:R-:W3:Y:S04]  /*0190*/  LDG.E R13, desc[UR4][R6.64] ;  /* 0x00000004060d7981 */ /* 0x000ee8000c1e1900 */
[----:B------:R-:W3:Y:S04]  /*01a0*/  LDG.E R14, desc[UR4][R6.64+0x8] ;  /* 0x00000804060e7981 */ /* 0x000ee8000c1e1900 */
[----:B------:R-:W4:Y:S04]  /*01b0*/  LDG.E R16, desc[UR4][R8.64] ;  /* 0x0000000408107981 */ /* 0x000f28000c1e1900 */
[----:B------:R-:W4:Y:S04]  /*01c0*/  LDG.E R15, desc[UR4][R8.64+0x4] ;  /* 0x00000404080f7981 */ /* 0x000f28000c1e1900 */
[----:B------:R-:W5:Y:S04]  /*01d0*/  LDG.E R17, desc[UR4][R6.64+0x4] ;  /* 0x0000040406117981 */ /* 0x000f68000c1e1900 */
[----:B------:R-:W5:Y:S01]  /*01e0*/  LDG.E R18, desc[UR4][R8.64+0x8] ;  /* 0x0000080408127981 */ /* 0x000f62000c1e1900 */
[----:B------:R-:W-:Y:S01]  /*01f0*/  IMAD R3, R3, R2, R0 ;  /* 0x0000000203037224 */ /* 0x000fe200078e0200 */
[----:B--2---:R-:W-:-:S04]  /*0200*/  IADD3 R10, PT, PT, R12, R11, R10 ;  /* 0x0000000b0c0a7210 */ /* 0x004fc80007ffe00a */
[----:B---3--:R-:W-:Y:S02]  /*0210*/  IADD3 R13, PT, PT, R14, R10, R13 ;  /* 0x0000000a0e0d7210 */ /* 0x008fe40007ffe00d */
[----:B------:R-:W0:Y:S02]  /*0220*/  LDC.64 R10, c[0x0][0x388] ;  /* 0x0000e200ff0a7b82 */ /* 0x000e240000000a00 */
[----:B----4-:R-:W-:Y:S02]  /*0230*/  IADD3 R13, PT, PT, R15, R13, R16 ;  /* 0x0000000d0f0d7210 */ /* 0x010fe40007ffe010 */
[----:B-----5:R-:W-:-:S03]  /*0240*/  ISETP.NE.AND P0, PT, R17, 0x1, PT ;  /* 0x000000011100780c */ /* 0x020fc60003f05270 */
[----:B------:R-:W-:-:S05]  /*0250*/  IMAD.IADD R13, R13, 0x1, R18 ;  /* 0x000000010d0d7824 */ /* 0x000fca00078e0212 */
[C---:B------:R-:W-:Y:S02]  /*0260*/  LOP3.LUT R4, R13.reuse, 0xfffffffe, RZ, 0xc0, !PT ;  /* 0xfffffffe0d047812 */ /* 0x040fe400078ec0ff */
[----:B------:R-:W-:Y:S02]  /*0270*/  ISETP.NE.AND P2, PT, R13, 0x3, PT ;  /* 0x000000030d00780c */ /* 0x000fe40003f45270 */
[----:B------:R-:W-:Y:S02]  /*0280*/  ISETP.NE.AND P1, PT, R4, 0x2, PT ;  /* 0x000000020400780c */ /* 0x000fe40003f25270 */
[----:B------:R-:W-:Y:S02]  /*0290*/  SEL R4, RZ, 0xffffffff, P2 ;  /* 0xffffffffff047807 */ /* 0x000fe40001000000 */
[----:B------:R-:W-:Y:S01]  /*02a0*/  @!P0 SEL R4, RZ, 0xffffffff, P1 ;  /* 0xffffffffff048807 */ /* 0x000fe20000800000 */
[----:B0-----:R-:W-:-:S03]  /*02b0*/  IMAD.WIDE R2, R3, 0x4, R10 ;  /* 0x0000000403027825 */ /* 0x001fc600078e020a */
[----:B------:R-:W-:-:S05]  /*02c0*/  LOP3.LUT R5, R4, 0x1, RZ, 0xc0, !PT ;  /* 0x0000000104057812 */ /* 0x000fca00078ec0ff */
[----:B------:R-:W-:Y:S01]  /*02d0*/  STG.E desc[UR4][R2.64], R5 ;  /* 0x0000000502007986 */ /* 0x000fe2000c101904 */
[----:B------:R-:W-:Y:S05]  /*02e0*/  EXIT ;  /* 0x000000000000794d */ /* 0x000fea0003800000 */
.L_x_3:
        /* <DEDUP_REMOVED lines=9> */
.L_x_5:


//--------------------- .nv.shared.reserved.0     --------------------------
	.section	.nv.shared.reserved.0,"aw",@nobits
	.weak		__nv_reservedSMEM_offset_0_alias
	.size		__nv_reservedSMEM_offset_0_alias, 0, 64
	.other		__nv_reservedSMEM_offset_0_alias,@"STO_CUDA_RESERVED_SHARED STV_DEFAULT"
__nv_reservedSMEM_offset_0_alias:
	.zero		0
	.zero		64


//--------------------- .nv.constant0._Z24gameOfLifeBoundaryKernelPKiPii --------------------------
	.section	.nv.constant0._Z24gameOfLifeBoundaryKernelPKiPii,"a",@progbits
	.sectionflags	@""
	.align	4
.nv.constant0._Z24gameOfLifeBoundaryKernelPKiPii:
	.zero		916


//--------------------- .nv.constant0._Z21gameOfLifeInnerKernelPKiPii --------------------------
	.section	.nv.constant0._Z21gameOfLifeInnerKernelPKiPii,"a",@progbits
	.sectionflags	@""
	.align	4
.nv.constant0._Z21gameOfLifeInnerKernelPKiPii:
	.zero		916


//--------------------- SYMBOLS --------------------------

	.type		.nv.reservedSmem.offset0,@object
	.size		.nv.reservedSmem.offset0,0x4
